//
// Generated by NVIDIA NVVM Compiler
//
// Compiler Build ID: CL-36424714
// Cuda compilation tools, release 13.0, V13.0.88
// Based on NVVM 20.0.0
//

.version 9.0
.target sm_100
.address_size 64

	// .globl	_Z13simple_kernelPiS_PN4cuda3std3__46chrono10time_pointINS3_12system_clockENS3_8durationIxNS2_5ratioILl1ELl1000000000EEEEEEE

.visible .entry _Z13simple_kernelPiS_PN4cuda3std3__46chrono10time_pointINS3_12system_clockENS3_8durationIxNS2_5ratioILl1ELl1000000000EEEEEEE(
	.param .u64 .ptr .align 1 _Z13simple_kernelPiS_PN4cuda3std3__46chrono10time_pointINS3_12system_clockENS3_8durationIxNS2_5ratioILl1ELl1000000000EEEEEEE_param_0,
	.param .u64 .ptr .align 1 _Z13simple_kernelPiS_PN4cuda3std3__46chrono10time_pointINS3_12system_clockENS3_8durationIxNS2_5ratioILl1ELl1000000000EEEEEEE_param_1,
	.param .u64 .ptr .align 1 _Z13simple_kernelPiS_PN4cuda3std3__46chrono10time_pointINS3_12system_clockENS3_8durationIxNS2_5ratioILl1ELl1000000000EEEEEEE_param_2
)
{
	.reg .pred 	%p<5>;
	.reg .b32 	%r<145>;
	.reg .b64 	%rd<16>;

	ld.param.u64 	%rd8, [_Z13simple_kernelPiS_PN4cuda3std3__46chrono10time_pointINS3_12system_clockENS3_8durationIxNS2_5ratioILl1ELl1000000000EEEEEEE_param_0];
	ld.param.u64 	%rd6, [_Z13simple_kernelPiS_PN4cuda3std3__46chrono10time_pointINS3_12system_clockENS3_8durationIxNS2_5ratioILl1ELl1000000000EEEEEEE_param_1];
	ld.param.u64 	%rd9, [_Z13simple_kernelPiS_PN4cuda3std3__46chrono10time_pointINS3_12system_clockENS3_8durationIxNS2_5ratioILl1ELl1000000000EEEEEEE_param_2];
	cvta.to.global.u64 	%rd1, %rd8;
	cvta.to.global.u64 	%rd2, %rd9;
	// begin inline asm
	mov.u64 %rd7, %globaltimer;
	// end inline asm
	st.global.u64 	[%rd2], %rd7;
	mov.b32 	%r141, 0;
$L__BB0_1:
	mov.b32 	%r142, 0;
$L__BB0_2:
	mul.wide.u32 	%rd10, %r142, 4;
	add.s64 	%rd11, %rd1, %rd10;
	ld.global.u32 	%r11, [%rd11];
	add.s32 	%r12, %r11, 1;
	st.global.u32 	[%rd11], %r12;
	ld.global.u32 	%r13, [%rd11+4];
	add.s32 	%r14, %r13, 1;
	st.global.u32 	[%rd11+4], %r14;
	ld.global.u32 	%r15, [%rd11+8];
	add.s32 	%r16, %r15, 1;
	st.global.u32 	[%rd11+8], %r16;
	ld.global.u32 	%r17, [%rd11+12];
	add.s32 	%r18, %r17, 1;
	st.global.u32 	[%rd11+12], %r18;
	ld.global.u32 	%r19, [%rd11+16];
	add.s32 	%r20, %r19, 1;
	st.global.u32 	[%rd11+16], %r20;
	ld.global.u32 	%r21, [%rd11+20];
	add.s32 	%r22, %r21, 1;
	st.global.u32 	[%rd11+20], %r22;
	ld.global.u32 	%r23, [%rd11+24];
	add.s32 	%r24, %r23, 1;
	st.global.u32 	[%rd11+24], %r24;
	ld.global.u32 	%r25, [%rd11+28];
	add.s32 	%r26, %r25, 1;
	st.global.u32 	[%rd11+28], %r26;
	ld.global.u32 	%r27, [%rd11+32];
	add.s32 	%r28, %r27, 1;
	st.global.u32 	[%rd11+32], %r28;
	ld.global.u32 	%r29, [%rd11+36];
	add.s32 	%r30, %r29, 1;
	st.global.u32 	[%rd11+36], %r30;
	ld.global.u32 	%r31, [%rd11+40];
	add.s32 	%r32, %r31, 1;
	st.global.u32 	[%rd11+40], %r32;
	ld.global.u32 	%r33, [%rd11+44];
	add.s32 	%r34, %r33, 1;
	st.global.u32 	[%rd11+44], %r34;
	ld.global.u32 	%r35, [%rd11+48];
	add.s32 	%r36, %r35, 1;
	st.global.u32 	[%rd11+48], %r36;
	ld.global.u32 	%r37, [%rd11+52];
	add.s32 	%r38, %r37, 1;
	st.global.u32 	[%rd11+52], %r38;
	ld.global.u32 	%r39, [%rd11+56];
	add.s32 	%r40, %r39, 1;
	st.global.u32 	[%rd11+56], %r40;
	ld.global.u32 	%r41, [%rd11+60];
	add.s32 	%r42, %r41, 1;
	st.global.u32 	[%rd11+60], %r42;
	ld.global.u32 	%r43, [%rd11+64];
	add.s32 	%r44, %r43, 1;
	st.global.u32 	[%rd11+64], %r44;
	ld.global.u32 	%r45, [%rd11+68];
	add.s32 	%r46, %r45, 1;
	st.global.u32 	[%rd11+68], %r46;
	ld.global.u32 	%r47, [%rd11+72];
	add.s32 	%r48, %r47, 1;
	st.global.u32 	[%rd11+72], %r48;
	ld.global.u32 	%r49, [%rd11+76];
	add.s32 	%r50, %r49, 1;
	st.global.u32 	[%rd11+76], %r50;
	ld.global.u32 	%r51, [%rd11+80];
	add.s32 	%r52, %r51, 1;
	st.global.u32 	[%rd11+80], %r52;
	ld.global.u32 	%r53, [%rd11+84];
	add.s32 	%r54, %r53, 1;
	st.global.u32 	[%rd11+84], %r54;
	ld.global.u32 	%r55, [%rd11+88];
	add.s32 	%r56, %r55, 1;
	st.global.u32 	[%rd11+88], %r56;
	ld.global.u32 	%r57, [%rd11+92];
	add.s32 	%r58, %r57, 1;
	st.global.u32 	[%rd11+92], %r58;
	ld.global.u32 	%r59, [%rd11+96];
	add.s32 	%r60, %r59, 1;
	st.global.u32 	[%rd11+96], %r60;
	ld.global.u32 	%r61, [%rd11+100];
	add.s32 	%r62, %r61, 1;
	st.global.u32 	[%rd11+100], %r62;
	ld.global.u32 	%r63, [%rd11+104];
	add.s32 	%r64, %r63, 1;
	st.global.u32 	[%rd11+104], %r64;
	ld.global.u32 	%r65, [%rd11+108];
	add.s32 	%r66, %r65, 1;
	st.global.u32 	[%rd11+108], %r66;
	ld.global.u32 	%r67, [%rd11+112];
	add.s32 	%r68, %r67, 1;
	st.global.u32 	[%rd11+112], %r68;
	ld.global.u32 	%r69, [%rd11+116];
	add.s32 	%r70, %r69, 1;
	st.global.u32 	[%rd11+116], %r70;
	ld.global.u32 	%r71, [%rd11+120];
	add.s32 	%r72, %r71, 1;
	st.global.u32 	[%rd11+120], %r72;
	ld.global.u32 	%r73, [%rd11+124];
	add.s32 	%r74, %r73, 1;
	st.global.u32 	[%rd11+124], %r74;
	add.s32 	%r142, %r142, 32;
	setp.ne.s32 	%p1, %r142, 20000;
	@%p1 bra 	$L__BB0_2;
	add.s32 	%r141, %r141, 1;
	setp.ne.s32 	%p2, %r141, 5;
	@%p2 bra 	$L__BB0_1;
	// begin inline asm
	mov.u64 %rd12, %globaltimer;
	// end inline asm
	st.global.u64 	[%rd2+8], %rd12;
	cvta.to.global.u64 	%rd13, %rd6;
	add.s64 	%rd3, %rd13, 64;
	mov.b32 	%r143, 0;
$L__BB0_5:
	mov.b32 	%r144, 0;
	mov.u64 	%rd15, %rd3;
$L__BB0_6:
	ld.global.u32 	%r77, [%rd15+-64];
	add.s32 	%r78, %r77, 1;
	st.global.u32 	[%rd15+-64], %r78;
	ld.global.u32 	%r79, [%rd15+-60];
	add.s32 	%r80, %r79, 1;
	st.global.u32 	[%rd15+-60], %r80;
	ld.global.u32 	%r81, [%rd15+-56];
	add.s32 	%r82, %r81, 1;
	st.global.u32 	[%rd15+-56], %r82;
	ld.global.u32 	%r83, [%rd15+-52];
	add.s32 	%r84, %r83, 1;
	st.global.u32 	[%rd15+-52], %r84;
	ld.global.u32 	%r85, [%rd15+-48];
	add.s32 	%r86, %r85, 1;
	st.global.u32 	[%rd15+-48], %r86;
	ld.global.u32 	%r87, [%rd15+-44];
	add.s32 	%r88, %r87, 1;
	st.global.u32 	[%rd15+-44], %r88;
	ld.global.u32 	%r89, [%rd15+-40];
	add.s32 	%r90, %r89, 1;
	st.global.u32 	[%rd15+-40], %r90;
	ld.global.u32 	%r91, [%rd15+-36];
	add.s32 	%r92, %r91, 1;
	st.global.u32 	[%rd15+-36], %r92;
	ld.global.u32 	%r93, [%rd15+-32];
	add.s32 	%r94, %r93, 1;
	st.global.u32 	[%rd15+-32], %r94;
	ld.global.u32 	%r95, [%rd15+-28];
	add.s32 	%r96, %r95, 1;
	st.global.u32 	[%rd15+-28], %r96;
	ld.global.u32 	%r97, [%rd15+-24];
	add.s32 	%r98, %r97, 1;
	st.global.u32 	[%rd15+-24], %r98;
	ld.global.u32 	%r99, [%rd15+-20];
	add.s32 	%r100, %r99, 1;
	st.global.u32 	[%rd15+-20], %r100;
	ld.global.u32 	%r101, [%rd15+-16];
	add.s32 	%r102, %r101, 1;
	st.global.u32 	[%rd15+-16], %r102;
	ld.global.u32 	%r103, [%rd15+-12];
	add.s32 	%r104, %r103, 1;
	st.global.u32 	[%rd15+-12], %r104;
	ld.global.u32 	%r105, [%rd15+-8];
	add.s32 	%r106, %r105, 1;
	st.global.u32 	[%rd15+-8], %r106;
	ld.global.u32 	%r107, [%rd15+-4];
	add.s32 	%r108, %r107, 1;
	st.global.u32 	[%rd15+-4], %r108;
	ld.global.u32 	%r109, [%rd15];
	add.s32 	%r110, %r109, 1;
	st.global.u32 	[%rd15], %r110;
	ld.global.u32 	%r111, [%rd15+4];
	add.s32 	%r112, %r111, 1;
	st.global.u32 	[%rd15+4], %r112;
	ld.global.u32 	%r113, [%rd15+8];
	add.s32 	%r114, %r113, 1;
	st.global.u32 	[%rd15+8], %r114;
	ld.global.u32 	%r115, [%rd15+12];
	add.s32 	%r116, %r115, 1;
	st.global.u32 	[%rd15+12], %r116;
	ld.global.u32 	%r117, [%rd15+16];
	add.s32 	%r118, %r117, 1;
	st.global.u32 	[%rd15+16], %r118;
	ld.global.u32 	%r119, [%rd15+20];
	add.s32 	%r120, %r119, 1;
	st.global.u32 	[%rd15+20], %r120;
	ld.global.u32 	%r121, [%rd15+24];
	add.s32 	%r122, %r121, 1;
	st.global.u32 	[%rd15+24], %r122;
	ld.global.u32 	%r123, [%rd15+28];
	add.s32 	%r124, %r123, 1;
	st.global.u32 	[%rd15+28], %r124;
	ld.global.u32 	%r125, [%rd15+32];
	add.s32 	%r126, %r125, 1;
	st.global.u32 	[%rd15+32], %r126;
	ld.global.u32 	%r127, [%rd15+36];
	add.s32 	%r128, %r127, 1;
	st.global.u32 	[%rd15+36], %r128;
	ld.global.u32 	%r129, [%rd15+40];
	add.s32 	%r130, %r129, 1;
	st.global.u32 	[%rd15+40], %r130;
	ld.global.u32 	%r131, [%rd15+44];
	add.s32 	%r132, %r131, 1;
	st.global.u32 	[%rd15+44], %r132;
	ld.global.u32 	%r133, [%rd15+48];
	add.s32 	%r134, %r133, 1;
	st.global.u32 	[%rd15+48], %r134;
	ld.global.u32 	%r135, [%rd15+52];
	add.s32 	%r136, %r135, 1;
	st.global.u32 	[%rd15+52], %r136;
	ld.global.u32 	%r137, [%rd15+56];
	add.s32 	%r138, %r137, 1;
	st.global.u32 	[%rd15+56], %r138;
	ld.global.u32 	%r139, [%rd15+60];
	add.s32 	%r140, %r139, 1;
	st.global.u32 	[%rd15+60], %r140;
	add.s32 	%r144, %r144, 32;
	add.s64 	%rd15, %rd15, 128;
	setp.ne.s32 	%p3, %r144, 20000;
	@%p3 bra 	$L__BB0_6;
	add.s32 	%r143, %r143, 1;
	setp.ne.s32 	%p4, %r143, 5;
	@%p4 bra 	$L__BB0_5;
	// begin inline asm
	mov.u64 %rd14, %globaltimer;
	// end inline asm
	st.global.u64 	[%rd2+16], %rd14;
	ret;

}


// ===== COMPILED SASS (sm_100) =====

	.target	sm_100

	.elftype	@"ET_EXEC"


//--------------------- .note.nv.tkinfo           --------------------------
	.section	.note.nv.tkinfo,"",@"SHT_NOTE"
	.sectionflags	@"SHF_NOTE_NV_TKINFO"
	.tkinfo
        /*0018*/ 	.word	0x00000002
        /*0030*/ 	.string	""
        /*0030*/ 	.string	"ptxas"
        /*0030*/ 	.string	"Cuda compilation tools, release 13.0, V13.0.88"
        /*0030*/ 	.string	"Build cuda_13.0.r13.0/compiler.36424714_0"
        /*0030*/ 	.string	"-arch sm_100 -m 64 "



//--------------------- .note.nv.cuinfo           --------------------------
	.section	.note.nv.cuinfo,"",@"SHT_NOTE"
	.sectionflags	@"SHF_NOTE_NV_CUINFO"
        /*0018*/ 	.short	0x0002
        /*001a*/ 	.short	0x0064
        /*001c*/ 	.short	0x0082
	.zero		2


//--------------------- .nv.info                  --------------------------
	.section	.nv.info,"",@"SHT_CUDA_INFO"
	.align	4


	//----- nvinfo : EIATTR_REGCOUNT
	.align		4
        /*0000*/ 	.byte	0x04, 0x2f
        /*0002*/ 	.short	(.L_1 - .L_0)
	.align		4
.L_0:
        /*0004*/ 	.word	index@(_Z13simple_kernelPiS_PN4cuda3std3__46chrono10time_pointINS3_12system_clockENS3_8durationIxNS2_5ratioILl1ELl1000000000EEEEEEE)
        /*0008*/ 	.word	0x00000020


	//----- nvinfo : EIATTR_FRAME_SIZE
	.align		4
.L_1:
        /*000c*/ 	.byte	0x04, 0x11
        /*000e*/ 	.short	(.L_3 - .L_2)
	.align		4
.L_2:
        /*0010*/ 	.word	index@(_Z13simple_kernelPiS_PN4cuda3std3__46chrono10time_pointINS3_12system_clockENS3_8durationIxNS2_5ratioILl1ELl1000000000EEEEEEE)
        /*0014*/ 	.word	0x00000000


	//----- nvinfo : EIATTR_MIN_STACK_SIZE
	.align		4
.L_3:
        /*0018*/ 	.byte	0x04, 0x12
        /*001a*/ 	.short	(.L_5 - .L_4)
	.align		4
.L_4:
        /*001c*/ 	.word	index@(_Z13simple_kernelPiS_PN4cuda3std3__46chrono10time_pointINS3_12system_clockENS3_8durationIxNS2_5ratioILl1ELl1000000000EEEEEEE)
        /*0020*/ 	.word	0x00000000
.L_5:


//--------------------- .nv.compat                --------------------------
	.section	.nv.compat,"",@"SHT_CUDA_COMPAT_INFO"
	.align	4
        /*0000*/ 	.byte	0x02, 0x09, 0x00, 0x00, 0x02, 0x02, 0x01, 0x00, 0x02, 0x05, 0x05, 0x00, 0x03, 0x07, 0x01, 0x01
        /*0010*/ 	.byte	0x02, 0x03, 0x00, 0x00, 0x02, 0x06, 0x01, 0x00, 0x04, 0x0b, 0x08, 0x00, 0x09, 0x00, 0x00, 0x00
        /*0020*/ 	.byte	0x00, 0x00, 0x00, 0x00


//--------------------- .nv.info._Z13simple_kernelPiS_PN4cuda3std3__46chrono10time_pointINS3_12system_clockENS3_8durationIxNS2_5ratioILl1ELl1000000000EEEEEEE --------------------------
	.section	.nv.info._Z13simple_kernelPiS_PN4cuda3std3__46chrono10time_pointINS3_12system_clockENS3_8durationIxNS2_5ratioILl1ELl1000000000EEEEEEE,"",@"SHT_CUDA_INFO"
	.sectionflags	@""
	.align	4


	//----- nvinfo : EIATTR_CUDA_API_VERSION
	.align		4
        /*0000*/ 	.byte	0x04, 0x37
        /*0002*/ 	.short	(.L_7 - .L_6)
.L_6:
        /*0004*/ 	.word	0x00000082


	//----- nvinfo : EIATTR_KPARAM_INFO
	.align		4
.L_7:
        /*0008*/ 	.byte	0x04, 0x17
        /*000a*/ 	.short	(.L_9 - .L_8)
.L_8:
        /*000c*/ 	.word	0x00000000
        /*0010*/ 	.short	0x0002
        /*0012*/ 	.short	0x0010
        /*0014*/ 	.byte	0x00, 0xf5, 0x21, 0x00


	//----- nvinfo : EIATTR_KPARAM_INFO
	.align		4
.L_9:
        /*0018*/ 	.byte	0x04, 0x17
        /*001a*/ 	.short	(.L_11 - .L_10)
.L_10:
        /*001c*/ 	.word	0x00000000
        /*0020*/ 	.short	0x0001
        /*0022*/ 	.short	0x0008
        /*0024*/ 	.byte	0x00, 0xf5, 0x21, 0x00


	//----- nvinfo : EIATTR_KPARAM_INFO
	.align		4
.L_11:
        /*0028*/ 	.byte	0x04, 0x17
        /*002a*/ 	.short	(.L_13 - .L_12)
.L_12:
        /*002c*/ 	.word	0x00000000
        /*0030*/ 	.short	0x0000
        /*0032*/ 	.short	0x0000
        /*0034*/ 	.byte	0x00, 0xf5, 0x21, 0x00


	//----- nvinfo : EIATTR_SPARSE_MMA_MASK
	.align		4
.L_13:
        /*0038*/ 	.byte	0x03, 0x50
        /*003a*/ 	.short	0x0000


	//----- nvinfo : EIATTR_MAXREG_COUNT
	.align		4
        /*003c*/ 	.byte	0x03, 0x1b
        /*003e*/ 	.short	0x00ff


	//----- nvinfo : EIATTR_MERCURY_ISA_VERSION
	.align		4
        /*0040*/ 	.byte	0x03, 0x5f
        /*0042*/ 	.short	0x0101


	//----- nvinfo : EIATTR_VRC_CTA_INIT_COUNT
	.align		4
        /*0044*/ 	.byte	0x02, 0x4a
	.zero		1
	.zero		1


	//----- nvinfo : EIATTR_EXIT_INSTR_OFFSETS
	.align		4
        /*0048*/ 	.byte	0x04, 0x1c
        /*004a*/ 	.short	(.L_15 - .L_14)


	//   ....[0]....
.L_14:
        /*004c*/ 	.word	0x00000e70


	//----- nvinfo : EIATTR_CBANK_PARAM_SIZE
	.align		4
.L_15:
        /*0050*/ 	.byte	0x03, 0x19
        /*0052*/ 	.short	0x0018


	//----- nvinfo : EIATTR_PARAM_CBANK
	.align		4
        /*0054*/ 	.byte	0x04, 0x0a
        /*0056*/ 	.short	(.L_17 - .L_16)
	.align		4
.L_16:
        /*0058*/ 	.word	index@(.nv.constant0._Z13simple_kernelPiS_PN4cuda3std3__46chrono10time_pointINS3_12system_clockENS3_8durationIxNS2_5ratioILl1ELl1000000000EEEEEEE)
        /*005c*/ 	.short	0x0380
        /*005e*/ 	.short	0x0018


	//----- nvinfo : EIATTR_SW_WAR
	.align		4
.L_17:
        /*0060*/ 	.byte	0x04, 0x36
        /*0062*/ 	.short	(.L_19 - .L_18)
.L_18:
        /*0064*/ 	.word	0x00000008
.L_19:


//--------------------- .nv.callgraph             --------------------------
	.section	.nv.callgraph,"",@"SHT_CUDA_CALLGRAPH"
	.align	4
	.sectionentsize	8
	.align		4
        /*0000*/ 	.word	0x00000000
	.align		4
        /*0004*/ 	.word	0xffffffff
	.align		4
        /*0008*/ 	.word	0x00000000
	.align		4
        /*000c*/ 	.word	0xfffffffe
	.align		4
        /*0010*/ 	.word	0x00000000
	.align		4
        /*0014*/ 	.word	0xfffffffd
	.align		4
        /*0018*/ 	.word	0x00000000
	.align		4
        /*001c*/ 	.word	0xfffffffc


//--------------------- .text._Z13simple_kernelPiS_PN4cuda3std3__46chrono10time_pointINS3_12system_clockENS3_8durationIxNS2_5ratioILl1ELl1000000000EEEEEEE --------------------------
	.section	.text._Z13simple_kernelPiS_PN4cuda3std3__46chrono10time_pointINS3_12system_clockENS3_8durationIxNS2_5ratioILl1ELl1000000000EEEEEEE,"ax",@progbits
	.align	128
        .global         _Z13simple_kernelPiS_PN4cuda3std3__46chrono10time_pointINS3_12system_clockENS3_8durationIxNS2_5ratioILl1ELl1000000000EEEEEEE
        .type           _Z13simple_kernelPiS_PN4cuda3std3__46chrono10time_pointINS3_12system_clockENS3_8durationIxNS2_5ratioILl1ELl1000000000EEEEEEE,@function
        .size           _Z13simple_kernelPiS_PN4cuda3std3__46chrono10time_pointINS3_12system_clockENS3_8durationIxNS2_5ratioILl1ELl1000000000EEEEEEE,(.L_x_5 - _Z13simple_kernelPiS_PN4cuda3std3__46chrono10time_pointINS3_12system_clockENS3_8durationIxNS2_5ratioILl1ELl1000000000EEEEEEE)
        .other          _Z13simple_kernelPiS_PN4cuda3std3__46chrono10time_pointINS3_12system_clockENS3_8durationIxNS2_5ratioILl1ELl1000000000EEEEEEE,@"STO_CUDA_ENTRY STV_DEFAULT"
_Z13simple_kernelPiS_PN4cuda3std3__46chrono10time_pointINS3_12system_clockENS3_8durationIxNS2_5ratioILl1ELl1000000000EEEEEEE:
.text._Z13simple_kernelPiS_PN4cuda3std3__46chrono10time_pointINS3_12system_clockENS3_8durationIxNS2_5ratioILl1ELl1000000000EEEEEEE:
[----:B------:R-:W-:Y:S01]  /*0000*/  LDC R1, c[0x0][0x37c] ;  /* 0x0000df00ff017b82 */ /* 0x000fe20000000800 */
[----:B------:R-:W0:Y:S01]  /*0010*/  LDCU.64 UR8, c[0x0][0x358] ;  /* 0x00006b00ff0877ac */ /* 0x000e220008000a00 */
[----:B------:R-:W-:Y:S01]  /*0020*/  NOP ;  /* 0x0000000000007918 */ /* 0x000fe20000000000 */
[----:B------:R-:W-:-:S05]  /*0030*/  CS2R R4, SR_GLOBALTIMERLO ;  /* 0x0000000000047805 */ /* 0x000fca0000015200 */
[----:B------:R-:W0:Y:S01]  /*0040*/  LDC.64 R2, c[0x0][0x390] ;  /* 0x0000e400ff027b82 */ /* 0x000e220000000a00 */
[----:B------:R-:W-:Y:S01]  /*0050*/  UMOV UR4, URZ ;  /* 0x000000ff00047c82 */ /* 0x000fe20008000000 */
[----:B0-----:R0:W-:Y:S04]  /*0060*/  STG.E.64 desc[UR8][R2.64], R4 ;  /* 0x0000000402007986 */ /* 0x0011e8000c101b08 */
.L_x_1:
[----:B------:R-:W-:Y:S01]  /*0070*/  UIADD3 UR4, UPT, UPT, UR4, 0x1, URZ ;  /* 0x0000000104047890 */ /* 0x000fe2000fffe0ff */
[----:B------:R-:W-:-:S03]  /*0080*/  IMAD.MOV.U32 R0, RZ, RZ, RZ ;  /* 0x000000ffff007224 */ /* 0x000fc600078e00ff */
[----:B--2---:R-:W-:-:S11]  /*0090*/  UISETP.NE.AND UP0, UPT, UR4, 0x5, UPT ;  /* 0x000000050400788c */ /* 0x004fd6000bf05270 */
.L_x_0:
[----:B0-2---:R-:W0:Y:S02]  /*00a0*/  LDC.64 R2, c[0x0][0x380] ;  /* 0x0000e000ff027b82 */ /* 0x005e240000000a00 */
[----:B0-----:R-:W-:-:S05]  /*00b0*/  IMAD.WIDE.U32 R2, R0, 0x4, R2 ;  /* 0x0000000400027825 */ /* 0x001fca00078e0002 */
[----:B------:R-:W2:Y:S04]  /*00c0*/  LDG.E R11, desc[UR8][R2.64+0x8] ;  /* 0x00000808020b7981 */ /* 0x000ea8000c1e1900 */
[----:B------:R-:W3:Y:S04]  /*00d0*/  LDG.E R12, desc[UR8][R2.64+0xc] ;  /* 0x00000c08020c7981 */ /* 0x000ee8000c1e1900 */
[----:B------:R-:W4:Y:S04]  /*00e0*/  LDG.E R13, desc[UR8][R2.64+0x10] ;  /* 0x00001008020d7981 */ /* 0x000f28000c1e1900 */
[----:B------:R-:W5:Y:S04]  /*00f0*/  LDG.E R23, desc[UR8][R2.64+0x14] ;  /* 0x0000140802177981 */ /* 0x000f68000c1e1900 */
        /* <DEDUP_REMOVED lines=15> */
[----:B------:R-:W5:Y:S01]  /*01f0*/  LDG.E R14, desc[UR8][R2.64+0x50] ;  /* 0x00005008020e7981 */ /* 0x000f62000c1e1900 */
[----:B--2---:R-:W-:-:S03]  /*0200*/  VIADD R27, R11, 0x1 ;  /* 0x000000010b1b7836 */ /* 0x004fc60000000000 */
[----:B------:R-:W2:Y:S01]  /*0210*/  LDG.E R11, desc[UR8][R2.64+0x58] ;  /* 0x00005808020b7981 */ /* 0x000ea2000c1e1900 */
[----:B---3--:R-:W-:-:S03]  /*0220*/  IADD3 R29, PT, PT, R12, 0x1, RZ ;  /* 0x000000010c1d7810 */ /* 0x008fc60007ffe0ff */
[----:B------:R0:W-:Y:S01]  /*0230*/  STG.E desc[UR8][R2.64+0x8], R27 ;  /* 0x0000081b02007986 */ /* 0x0001e2000c101908 */
[----:B----4-:R-:W-:-:S03]  /*0240*/  VIADD R26, R13, 0x1 ;  /* 0x000000010d1a7836 */ /* 0x010fc60000000000 */
[----:B------:R-:W3:Y:S04]  /*0250*/  LDG.E R12, desc[UR8][R2.64+0x48] ;  /* 0x00004808020c7981 */ /* 0x000ee8000c1e1900 */
[----:B------:R-:W4:Y:S01]  /*0260*/  LDG.E R13, desc[UR8][R2.64+0x54] ;  /* 0x00005408020d7981 */ /* 0x000f22000c1e1900 */
[----:B-----5:R-:W-:Y:S01]  /*0270*/  VIADD R9, R8, 0x1 ;  /* 0x0000000108097836 */ /* 0x020fe20000000000 */
[----:B0-----:R-:W-:Y:S02]  /*0280*/  IADD3 R27, PT, PT, R23, 0x1, RZ ;  /* 0x00000001171b7810 */ /* 0x001fe40007ffe0ff */
[----:B------:R-:W-:Y:S01]  /*0290*/  IADD3 R25, PT, PT, R10, 0x1, RZ ;  /* 0x000000010a197810 */ /* 0x000fe20007ffe0ff */
[----:B------:R0:W-:Y:S01]  /*02a0*/  STG.E desc[UR8][R2.64+0xc], R29 ;  /* 0x00000c1d02007986 */ /* 0x0001e2000c101908 */
[----:B------:R-:W-:-:S03]  /*02b0*/  VIADD R23, R24, 0x1 ;  /* 0x0000000118177836 */ /* 0x000fc60000000000 */
[----:B------:R1:W-:Y:S04]  /*02c0*/  STG.E desc[UR8][R2.64], R9 ;  /* 0x0000000902007986 */ /* 0x0003e8000c101908 */
[----:B------:R-:W-:Y:S01]  /*02d0*/  STG.E desc[UR8][R2.64+0x4], R25 ;  /* 0x0000041902007986 */ /* 0x000fe2000c101908 */
[----:B------:R-:W-:-:S03]  /*02e0*/  IADD3 R28, PT, PT, R21, 0x1, RZ ;  /* 0x00000001151c7810 */ /* 0x000fc60007ffe0ff */
[----:B------:R5:W-:Y:S01]  /*02f0*/  STG.E desc[UR8][R2.64+0x10], R26 ;  /* 0x0000101a02007986 */ /* 0x000be2000c101908 */
[----:B0-----:R-:W-:-:S03]  /*0300*/  VIADD R29, R22, 0x1 ;  /* 0x00000001161d7836 */ /* 0x001fc60000000000 */
[----:B------:R0:W-:Y:S04]  /*0310*/  STG.E desc[UR8][R2.64+0x20], R23 ;  /* 0x0000201702007986 */ /* 0x0001e8000c101908 */
[----:B------:R-:W4:Y:S04]  /*0320*/  LDG.E R8, desc[UR8][R2.64+0x5c] ;  /* 0x00005c0802087981 */ /* 0x000f28000c1e1900 */
[----:B------:R-:W4:Y:S04]  /*0330*/  LDG.E R10, desc[UR8][R2.64+0x60] ;  /* 0x00006008020a7981 */ /* 0x000f28000c1e1900 */
[----:B-1----:R-:W4:Y:S04]  /*0340*/  LDG.E R9, desc[UR8][R2.64+0x64] ;  /* 0x0000640802097981 */ /* 0x002f28000c1e1900 */
[----:B------:R-:W4:Y:S04]  /*0350*/  LDG.E R21, desc[UR8][R2.64+0x68] ;  /* 0x0000680802157981 */ /* 0x000f28000c1e1900 */
[----:B-----5:R-:W5:Y:S04]  /*0360*/  LDG.E R26, desc[UR8][R2.64+0x6c] ;  /* 0x00006c08021a7981 */ /* 0x020f68000c1e1900 */
[----:B------:R-:W5:Y:S04]  /*0370*/  LDG.E R22, desc[UR8][R2.64+0x70] ;  /* 0x0000700802167981 */ /* 0x000f68000c1e1900 */
[----:B------:R-:W5:Y:S04]  /*0380*/  LDG.E R25, desc[UR8][R2.64+0x74] ;  /* 0x0000740802197981 */ /* 0x000f68000c1e1900 */
[----:B------:R-:W5:Y:S04]  /*0390*/  LDG.E R24, desc[UR8][R2.64+0x78] ;  /* 0x0000780802187981 */ /* 0x000f68000c1e1900 */
[----:B0-----:R-:W5:Y:S01]  /*03a0*/  LDG.E R23, desc[UR8][R2.64+0x7c] ;  /* 0x00007c0802177981 */ /* 0x001f62000c1e1900 */
[----:B------:R-:W-:Y:S01]  /*03b0*/  IADD3 R5, PT, PT, R5, 0x1, RZ ;  /* 0x0000000105057810 */ /* 0x000fe20007ffe0ff */
[----:B------:R-:W-:-:S02]  /*03c0*/  VIADD R7, R7, 0x1 ;  /* 0x0000000107077836 */ /* 0x000fc40000000000 */
[----:B------:R-:W-:Y:S01]  /*03d0*/  VIADD R0, R0, 0x20 ;  /* 0x0000002000007836 */ /* 0x000fe20000000000 */
[----:B------:R0:W-:Y:S01]  /*03e0*/  STG.E desc[UR8][R2.64+0x14], R27 ;  /* 0x0000141b02007986 */ /* 0x0001e2000c101908 */
[----:B------:R-:W-:Y:S02]  /*03f0*/  IADD3 R17, PT, PT, R17, 0x1, RZ ;  /* 0x0000000111117810 */ /* 0x000fe40007ffe0ff */
[----:B------:R-:W-:Y:S01]  /*0400*/  IADD3 R19, PT, PT, R19, 0x1, RZ ;  /* 0x0000000113137810 */ /* 0x000fe20007ffe0ff */
[----:B------:R1:W-:Y:S01]  /*0410*/  STG.E desc[UR8][R2.64+0x24], R5 ;  /* 0x0000240502007986 */ /* 0x0003e2000c101908 */
[----:B------:R-:W-:-:S03]  /*0420*/  ISETP.NE.AND P0, PT, R0, 0x4e20, PT ;  /* 0x00004e200000780c */ /* 0x000fc60003f05270 */
[----:B------:R-:W-:Y:S01]  /*0430*/  STG.E desc[UR8][R2.64+0x28], R7 ;  /* 0x0000280702007986 */ /* 0x000fe2000c101908 */
[----:B0-----:R-:W-:Y:S02]  /*0440*/  IADD3 R27, PT, PT, R6, 0x1, RZ ;  /* 0x00000001061b7810 */ /* 0x001fe40007ffe0ff */
[----:B-1----:R-:W-:Y:S01]  /*0450*/  IADD3 R5, PT, PT, R16, 0x1, RZ ;  /* 0x0000000110057810 */ /* 0x002fe20007ffe0ff */
[----:B------:R0:W-:Y:S01]  /*0460*/  STG.E desc[UR8][R2.64+0x18], R29 ;  /* 0x0000181d02007986 */ /* 0x0001e2000c101908 */
[----:B------:R-:W-:Y:S01]  /*0470*/  VIADD R20, R20, 0x1 ;  /* 0x0000000114147836 */ /* 0x000fe20000000000 */
[----:B------:R-:W-:Y:S01]  /*0480*/  IADD3 R15, PT, PT, R15, 0x1, RZ ;  /* 0x000000010f0f7810 */ /* 0x000fe20007ffe0ff */
[----:B------:R-:W-:Y:S01]  /*0490*/  VIADD R18, R18, 0x1 ;  /* 0x0000000112127836 */ /* 0x000fe20000000000 */
[----:B------:R1:W-:Y:S04]  /*04a0*/  STG.E desc[UR8][R2.64+0x2c], R27 ;  /* 0x00002c1b02007986 */ /* 0x0003e8000c101908 */
[----:B------:R4:W-:Y:S04]  /*04b0*/  STG.E desc[UR8][R2.64+0x34], R17 ;  /* 0x0000341102007986 */ /* 0x0009e8000c101908 */
[----:B------:R4:W-:Y:S01]  /*04c0*/  STG.E desc[UR8][R2.64+0x3c], R19 ;  /* 0x00003c1302007986 */ /* 0x0009e2000c101908 */
[----:B0-----:R-:W-:-:S03]  /*04d0*/  VIADD R29, R4, 0x1 ;  /* 0x00000001041d7836 */ /* 0x001fc60000000000 */
[----:B------:R5:W-:Y:S01]  /*04e0*/  STG.E desc[UR8][R2.64+0x44], R5 ;  /* 0x0000440502007986 */ /* 0x000be2000c101908 */
[----:B-1----:R-:W-:-:S03]  /*04f0*/  VIADD R27, R14, 0x1 ;  /* 0x000000010e1b7836 */ /* 0x002fc60000000000 */
[----:B------:R-:W-:Y:S04]  /*0500*/  STG.E desc[UR8][R2.64+0x1c], R28 ;  /* 0x00001c1c02007986 */ /* 0x000fe8000c101908 */
[----:B------:R-:W-:Y:S04]  /*0510*/  STG.E desc[UR8][R2.64+0x30], R29 ;  /* 0x0000301d02007986 */ /* 0x000fe8000c101908 */
[----:B------:R-:W-:Y:S04]  /*0520*/  STG.E desc[UR8][R2.64+0x38], R20 ;  /* 0x0000381402007986 */ /* 0x000fe8000c101908 */
[----:B------:R-:W-:Y:S04]  /*0530*/  STG.E desc[UR8][R2.64+0x40], R18 ;  /* 0x0000401202007986 */ /* 0x000fe8000c101908 */
[----:B------:R-:W-:Y:S04]  /*0540*/  STG.E desc[UR8][R2.64+0x4c], R15 ;  /* 0x00004c0f02007986 */ /* 0x000fe8000c101908 */
[----:B------:R-:W-:Y:S01]  /*0550*/  STG.E desc[UR8][R2.64+0x50], R27 ;  /* 0x0000501b02007986 */ /* 0x000fe2000c101908 */
[----:B--2---:R-:W-:-:S02]  /*0560*/  VIADD R11, R11, 0x1 ;  /* 0x000000010b0b7836 */ /* 0x004fc40000000000 */
[----:B---3--:R-:W-:Y:S01]  /*0570*/  VIADD R7, R12, 0x1 ;  /* 0x000000010c077836 */ /* 0x008fe20000000000 */
[----:B----4-:R-:W-:-:S04]  /*0580*/  IADD3 R13, PT, PT, R13, 0x1, RZ ;  /* 0x000000010d0d7810 */ /* 0x010fc80007ffe0ff */
[----:B------:R0:W-:Y:S04]  /*0590*/  STG.E desc[UR8][R2.64+0x48], R7 ;  /* 0x0000480702007986 */ /* 0x0001e8000c101908 */
[----:B------:R1:W-:Y:S04]  /*05a0*/  STG.E desc[UR8][R2.64+0x54], R13 ;  /* 0x0000540d02007986 */ /* 0x0003e8000c101908 */
[----:B------:R2:W-:Y:S01]  /*05b0*/  STG.E desc[UR8][R2.64+0x58], R11 ;  /* 0x0000580b02007986 */ /* 0x0005e2000c101908 */
[----:B------:R-:W-:Y:S01]  /*05c0*/  IADD3 R17, PT, PT, R8, 0x1, RZ ;  /* 0x0000000108117810 */ /* 0x000fe20007ffe0ff */
[----:B------:R-:W-:Y:S01]  /*05d0*/  VIADD R19, R10, 0x1 ;  /* 0x000000010a137836 */ /* 0x000fe20000000000 */
[----:B------:R-:W-:Y:S01]  /*05e0*/  IADD3 R9, PT, PT, R9, 0x1, RZ ;  /* 0x0000000109097810 */ /* 0x000fe20007ffe0ff */
[----:B------:R-:W-:Y:S01]  /*05f0*/  VIADD R21, R21, 0x1 ;  /* 0x0000000115157836 */ /* 0x000fe20000000000 */
[----:B-----5:R-:W-:Y:S01]  /*0600*/  IADD3 R5, PT, PT, R26, 0x1, RZ ;  /* 0x000000011a057810 */ /* 0x020fe20007ffe0ff */
[----:B0-----:R-:W-:Y:S01]  /*0610*/  VIADD R7, R22, 0x1 ;  /* 0x0000000116077836 */ /* 0x001fe20000000000 */
[----:B------:R-:W-:Y:S01]  /*0620*/  IADD3 R25, PT, PT, R25, 0x1, RZ ;  /* 0x0000000119197810 */ /* 0x000fe20007ffe0ff */
[----:B-1----:R-:W-:Y:S01]  /*0630*/  VIADD R13, R24, 0x1 ;  /* 0x00000001180d7836 */ /* 0x002fe20000000000 */
[----:B------:R-:W-:Y:S01]  /*0640*/  IADD3 R23, PT, PT, R23, 0x1, RZ ;  /* 0x0000000117177810 */ /* 0x000fe20007ffe0ff */
[----:B------:R2:W-:Y:S04]  /*0650*/  STG.E desc[UR8][R2.64+0x5c], R17 ;  /* 0x00005c1102007986 */ /* 0x0005e8000c101908 */
[----:B------:R2:W-:Y:S04]  /*0660*/  STG.E desc[UR8][R2.64+0x60], R19 ;  /* 0x0000601302007986 */ /* 0x0005e8000c101908 */
[----:B------:R2:W-:Y:S04]  /*0670*/  STG.E desc[UR8][R2.64+0x64], R9 ;  /* 0x0000640902007986 */ /* 0x0005e8000c101908 */
[----:B------:R2:W-:Y:S04]  /*0680*/  STG.E desc[UR8][R2.64+0x68], R21 ;  /* 0x0000681502007986 */ /* 0x0005e8000c101908 */
[----:B------:R2:W-:Y:S04]  /*0690*/  STG.E desc[UR8][R2.64+0x6c], R5 ;  /* 0x00006c0502007986 */ /* 0x0005e8000c101908 */
[----:B------:R2:W-:Y:S04]  /*06a0*/  STG.E desc[UR8][R2.64+0x70], R7 ;  /* 0x0000700702007986 */ /* 0x0005e8000c101908 */
[----:B------:R2:W-:Y:S04]  /*06b0*/  STG.E desc[UR8][R2.64+0x74], R25 ;  /* 0x0000741902007986 */ /* 0x0005e8000c101908 */
[----:B------:R2:W-:Y:S04]  /*06c0*/  STG.E desc[UR8][R2.64+0x78], R13 ;  /* 0x0000780d02007986 */ /* 0x0005e8000c101908 */
[----:B------:R2:W-:Y:S01]  /*06d0*/  STG.E desc[UR8][R2.64+0x7c], R23 ;  /* 0x00007c1702007986 */ /* 0x0005e2000c101908 */
[----:B------:R-:W-:Y:S05]  /*06e0*/  @P0 BRA `(.L_x_0) ;  /* 0xfffffff8006c0947 */ /* 0x000fea000383ffff */
[----:B------:R-:W-:Y:S05]  /*06f0*/  BRA.U UP0, `(.L_x_1) ;  /* 0xfffffff9005c7547 */ /* 0x000fea000b83ffff */
[----:B--2---:R-:W-:Y:S01]  /*0700*/  CS2R R2, SR_GLOBALTIMERLO ;  /* 0x0000000000027805 */ /* 0x004fe20000015200 */
[----:B------:R-:W0:Y:S01]  /*0710*/  LDC.64 R4, c[0x0][0x390] ;  /* 0x0000e400ff047b82 */ /* 0x000e220000000a00 */
[----:B------:R-:W1:Y:S01]  /*0720*/  LDCU.64 UR6, c[0x0][0x388] ;  /* 0x00007100ff0677ac */ /* 0x000e620008000a00 */
[----:B------:R-:W-:Y:S01]  /*0730*/  UMOV UR4, URZ ;  /* 0x000000ff00047c82 */ /* 0x000fe20008000000 */
[----:B-1----:R-:W-:-:S04]  /*0740*/  UIADD3 UR6, UP0, UPT, UR6, 0x40, URZ ;  /* 0x0000004006067890 */ /* 0x002fc8000ff1e0ff */
[----:B------:R-:W-:Y:S01]  /*0750*/  UIADD3.X UR7, UPT, UPT, URZ, UR7, URZ, UP0, !UPT ;  /* 0x00000007ff077290 */ /* 0x000fe200087fe4ff */
[----:B0-----:R0:W-:Y:S11]  /*0760*/  STG.E.64 desc[UR8][R4.64+0x8], R2 ;  /* 0x0000080204007986 */ /* 0x0011f6000c101b08 */
.L_x_3:
[----:B------:R-:W-:Y:S01]  /*0770*/  UIADD3 UR4, UPT, UPT, UR4, 0x1, URZ ;  /* 0x0000000104047890 */ /* 0x000fe2000fffe0ff */
[----:B------:R-:W-:Y:S01]  /*0780*/  MOV R0, UR6 ;  /* 0x0000000600007c02 */ /* 0x000fe20008000f00 */
[----:B------:R-:W-:Y:S01]  /*0790*/  IMAD.U32 R7, RZ, RZ, UR7 ;  /* 0x00000007ff077e24 */ /* 0x000fe2000f8e00ff */
[----:B------:R-:W-:Y:S01]  /*07a0*/  UMOV UR5, URZ ;  /* 0x000000ff00057c82 */ /* 0x000fe20008000000 */
[----:B------:R-:W-:-:S11]  /*07b0*/  UISETP.NE.AND UP1, UPT, UR4, 0x5, UPT ;  /* 0x000000050400788c */ /* 0x000fd6000bf25270 */
.L_x_2:
[----:B0-----:R-:W-:Y:S01]  /*07c0*/  MOV R2, R0 ;  /* 0x0000000000027202 */ /* 0x001fe20000000f00 */
[----:B------:R-:W-:-:S05]  /*07d0*/  IMAD.MOV.U32 R3, RZ, RZ, R7 ;  /* 0x000000ffff037224 */ /* 0x000fca00078e0007 */
        /* <DEDUP_REMOVED lines=22> */
[----:B--2---:R-:W-:-:S03]  /*0940*/  IADD3 R25, PT, PT, R10, 0x1, RZ ;  /* 0x000000010a197810 */ /* 0x004fc60007ffe0ff */
[----:B------:R-:W2:Y:S01]  /*0950*/  LDG.E R10, desc[UR8][R2.64+0x18] ;  /* 0x00001808020a7981 */ /* 0x000ea2000c1e1900 */
[----:B---3--:R-:W-:-:S03]  /*0960*/  VIADD R27, R11, 0x1 ;  /* 0x000000010b1b7836 */ /* 0x008fc60000000000 */
[----:B------:R0:W-:Y:S01]  /*0970*/  STG.E desc[UR8][R2.64+-0x38], R25 ;  /* 0xffffc81902007986 */ /* 0x0001e2000c101908 */
[----:B----4-:R-:W-:-:S03]  /*0980*/  IADD3 R29, PT, PT, R23, 0x1, RZ ;  /* 0x00000001171d7810 */ /* 0x010fc60007ffe0ff */
[----:B------:R-:W3:Y:S01]  /*0990*/  LDG.E R11, desc[UR8][R2.64+0x8] ;  /* 0x00000808020b7981 */ /* 0x000ee2000c1e1900 */
[----:B-----5:R-:W-:-:S03]  /*09a0*/  VIADD R9, R8, 0x1 ;  /* 0x0000000108097836 */ /* 0x020fc60000000000 */
[----:B------:R-:W4:Y:S01]  /*09b0*/  LDG.E R8, desc[UR8][R2.64+0x24] ;  /* 0x0000240802087981 */ /* 0x000f22000c1e1900 */
[----:B------:R-:W-:Y:S01]  /*09c0*/  IADD3 R23, PT, PT, R21, 0x1, RZ ;  /* 0x0000000115177810 */ /* 0x000fe20007ffe0ff */
[----:B0-----:R-:W-:Y:S02]  /*09d0*/  VIADD R25, R24, 0x1 ;  /* 0x0000000118197836 */ /* 0x001fe40000000000 */
[----:B------:R0:W-:Y:S01]  /*09e0*/  STG.E desc[UR8][R2.64+-0x3c], R9 ;  /* 0xffffc40902007986 */ /* 0x0001e2000c101908 */
[----:B------:R-:W-:-:S03]  /*09f0*/  VIADD R28, R22, 0x1 ;  /* 0x00000001161c7836 */ /* 0x000fc60000000000 */
[----:B------:R-:W-:Y:S04]  /*0a00*/  STG.E desc[UR8][R2.64+-0x28], R23 ;  /* 0xffffd81702007986 */ /* 0x000fe8000c101908 */
[----:B------:R1:W-:Y:S04]  /*0a10*/  STG.E desc[UR8][R2.64+-0x24], R25 ;  /* 0xffffdc1902007986 */ /* 0x0003e8000c101908 */
[----:B0-----:R-:W5:Y:S04]  /*0a20*/  LDG.E R9, desc[UR8][R2.64+0x20] ;  /* 0x0000200802097981 */ /* 0x001f68000c1e1900 */
[----:B------:R-:W5:Y:S04]  /*0a30*/  LDG.E R21, desc[UR8][R2.64+0x28] ;  /* 0x0000280802157981 */ /* 0x000f68000c1e1900 */
[----:B------:R-:W5:Y:S04]  /*0a40*/  LDG.E R22, desc[UR8][R2.64+0x30] ;  /* 0x0000300802167981 */ /* 0x000f68000c1e1900 */
[----:B-1----:R-:W5:Y:S04]  /*0a50*/  LDG.E R25, desc[UR8][R2.64+0x34] ;  /* 0x0000340802197981 */ /* 0x002f68000c1e1900 */
[----:B------:R-:W5:Y:S04]  /*0a60*/  LDG.E R24, desc[UR8][R2.64+0x38] ;  /* 0x0000380802187981 */ /* 0x000f68000c1e1900 */
[----:B------:R-:W5:Y:S01]  /*0a70*/  LDG.E R23, desc[UR8][R2.64+0x3c] ;  /* 0x00003c0802177981 */ /* 0x000f62000c1e1900 */
[----:B------:R-:W-:-:S05]  /*0a80*/  IADD3 R7, PT, PT, R7, 0x1, RZ ;  /* 0x0000000107077810 */ /* 0x000fca0007ffe0ff */
[----:B------:R0:W-:Y:S04]  /*0a90*/  STG.E desc[UR8][R2.64+-0x40], R7 ;  /* 0xffffc00702007986 */ /* 0x0001e8000c101908 */
[----:B0-----:R-:W5:Y:S01]  /*0aa0*/  LDG.E R7, desc[UR8][R2.64+0x1c] ;  /* 0x00001c0802077981 */ /* 0x001f62000c1e1900 */
[----:B------:R-:W-:Y:S01]  /*0ab0*/  VIADD R5, R5, 0x1 ;  /* 0x0000000105057836 */ /* 0x000fe20000000000 */
[----:B------:R-:W-:Y:S02]  /*0ac0*/  IADD3 R19, PT, PT, R19, 0x1, RZ ;  /* 0x0000000113137810 */ /* 0x000fe40007ffe0ff */
[----:B------:R0:W-:Y:S01]  /*0ad0*/  STG.E desc[UR8][R2.64+-0x34], R27 ;  /* 0xffffcc1b02007986 */ /* 0x0001e2000c101908 */
[----:B------:R-:W-:Y:S02]  /*0ae0*/  IADD3 R17, PT, PT, R17, 0x1, RZ ;  /* 0x0000000111117810 */ /* 0x000fe40007ffe0ff */
[----:B------:R-:W-:Y:S01]  /*0af0*/  IADD3 R13, PT, PT, R13, 0x1, RZ ;  /* 0x000000010d0d7810 */ /* 0x000fe20007ffe0ff */
[----:B------:R1:W-:Y:S01]  /*0b00*/  STG.E desc[UR8][R2.64+-0x1c], R5 ;  /* 0xffffe40502007986 */ /* 0x0003e2000c101908 */
[----:B------:R-:W-:Y:S01]  /*0b10*/  VIADD R6, R6, 0x1 ;  /* 0x0000000106067836 */ /* 0x000fe20000000000 */
[----:B------:R-:W-:-:S02]  /*0b20*/  IADD3 R20, PT, PT, R20, 0x1, RZ ;  /* 0x0000000114147810 */ /* 0x000fc40007ffe0ff */
[----:B0-----:R-:W-:Y:S01]  /*0b30*/  IADD3 R27, PT, PT, R4, 0x1, RZ ;  /* 0x00000001041b7810 */ /* 0x001fe20007ffe0ff */
[----:B-1----:R-:W-:Y:S01]  /*0b40*/  VIADD R5, R14, 0x1 ;  /* 0x000000010e057836 */ /* 0x002fe20000000000 */
[----:B------:R0:W-:Y:S01]  /*0b50*/  STG.E desc[UR8][R2.64+-0x30], R29 ;  /* 0xffffd01d02007986 */ /* 0x0001e2000c101908 */
[----:B------:R-:W-:Y:S02]  /*0b60*/  VIADD R16, R16, 0x1 ;  /* 0x0000000110107836 */ /* 0x000fe40000000000 */
[----:B------:R-:W-:Y:S01]  /*0b70*/  VIADD R18, R18, 0x1 ;  /* 0x0000000112127836 */ /* 0x000fe20000000000 */
[----:B------:R1:W-:Y:S01]  /*0b80*/  STG.E desc[UR8][R2.64+-0x20], R27 ;  /* 0xffffe01b02007986 */ /* 0x0003e2000c101908 */
[----:B------:R-:W-:-:S03]  /*0b90*/  VIADD R15, R15, 0x1 ;  /* 0x000000010f0f7836 */ /* 0x000fc60000000000 */
[----:B------:R-:W-:Y:S04]  /*0ba0*/  STG.E desc[UR8][R2.64+-0x8], R19 ;  /* 0xfffff81302007986 */ /* 0x000fe8000c101908 */
[----:B------:R-:W-:Y:S01]  /*0bb0*/  STG.E desc[UR8][R2.64], R17 ;  /* 0x0000001102007986 */ /* 0x000fe2000c101908 */
[----:B0-----:R-:W-:-:S03]  /*0bc0*/  IADD3 R29, PT, PT, R0, 0x1, RZ ;  /* 0x00000001001d7810 */ /* 0x001fc60007ffe0ff */
[----:B------:R0:W-:Y:S01]  /*0bd0*/  STG.E desc[UR8][R2.64+0xc], R5 ;  /* 0x00000c0502007986 */ /* 0x0001e2000c101908 */
[----:B-1----:R-:W-:-:S03]  /*0be0*/  VIADD R27, R12, 0x1 ;  /* 0x000000010c1b7836 */ /* 0x002fc60000000000 */
[----:B------:R-:W-:Y:S01]  /*0bf0*/  STG.E desc[UR8][R2.64+0x10], R13 ;  /* 0x0000100d02007986 */ /* 0x000fe2000c101908 */
[----:B0-----:R-:W-:-:S03]  /*0c00*/  VIADD R5, R26, 0x1 ;  /* 0x000000011a057836 */ /* 0x001fc60000000000 */
[----:B------:R-:W-:Y:S04]  /*0c10*/  STG.E desc[UR8][R2.64+-0x2c], R28 ;  /* 0xffffd41c02007986 */ /* 0x000fe8000c101908 */
[----:B------:R-:W-:Y:S04]  /*0c20*/  STG.E desc[UR8][R2.64+-0x18], R29 ;  /* 0xffffe81d02007986 */ /* 0x000fe8000c101908 */
[----:B------:R-:W-:Y:S04]  /*0c30*/  STG.E desc[UR8][R2.64+-0x14], R6 ;  /* 0xffffec0602007986 */ /* 0x000fe8000c101908 */
[----:B------:R-:W-:Y:S04]  /*0c40*/  STG.E desc[UR8][R2.64+-0x10], R20 ;  /* 0xfffff01402007986 */ /* 0x000fe8000c101908 */
[----:B------:R-:W-:Y:S04]  /*0c50*/  STG.E desc[UR8][R2.64+-0xc], R16 ;  /* 0xfffff41002007986 */ /* 0x000fe8000c101908 */
[----:B------:R-:W-:Y:S04]  /*0c60*/  STG.E desc[UR8][R2.64+-0x4], R18 ;  /* 0xfffffc1202007986 */ /* 0x000fe8000c101908 */
[----:B------:R-:W-:Y:S04]  /*0c70*/  STG.E desc[UR8][R2.64+0x4], R15 ;  /* 0x0000040f02007986 */ /* 0x000fe8000c101908 */
[----:B------:R-:W-:Y:S04]  /*0c80*/  STG.E desc[UR8][R2.64+0x14], R27 ;  /* 0x0000141b02007986 */ /* 0x000fe8000c101908 */
[----:B------:R-:W-:Y:S01]  /*0c90*/  STG.E desc[UR8][R2.64+0x2c], R5 ;  /* 0x00002c0502007986 */ /* 0x000fe2000c101908 */
[----:B------:R-:W-:-:S04]  /*0ca0*/  UIADD3 UR5, UPT, UPT, UR5, 0x20, URZ ;  /* 0x0000002005057890 */ /* 0x000fc8000fffe0ff */
[----:B------:R-:W-:Y:S01]  /*0cb0*/  UISETP.NE.AND UP0, UPT, UR5, 0x4e20, UPT ;  /* 0x00004e200500788c */ /* 0x000fe2000bf05270 */
[----:B------:R-:W-:Y:S02]  /*0cc0*/  IADD3 R0, P0, PT, R2, 0x80, RZ ;  /* 0x0000008002007810 */ /* 0x000fe40007f1e0ff */
[----:B--2---:R-:W-:Y:S02]  /*0cd0*/  IADD3 R17, PT, PT, R10, 0x1, RZ ;  /* 0x000000010a117810 */ /* 0x004fe40007ffe0ff */
[----:B---3--:R-:W-:Y:S01]  /*0ce0*/  IADD3 R11, PT, PT, R11, 0x1, RZ ;  /* 0x000000010b0b7810 */ /* 0x008fe20007ffe0ff */
[----:B----4-:R-:W-:-:S04]  /*0cf0*/  VIADD R19, R8, 0x1 ;  /* 0x0000000108137836 */ /* 0x010fc80000000000 */
[----:B------:R0:W-:Y:S04]  /*0d00*/  STG.E desc[UR8][R2.64+0x8], R11 ;  /* 0x0000080b02007986 */ /* 0x0001e8000c101908 */
[----:B------:R-:W-:Y:S04]  /*0d10*/  STG.E desc[UR8][R2.64+0x18], R17 ;  /* 0x0000181102007986 */ /* 0x000fe8000c101908 */
[----:B------:R-:W-:Y:S01]  /*0d20*/  STG.E desc[UR8][R2.64+0x24], R19 ;  /* 0x0000241302007986 */ /* 0x000fe2000c101908 */
[----:B-----5:R-:W-:Y:S02]  /*0d30*/  IADD3 R9, PT, PT, R9, 0x1, RZ ;  /* 0x0000000109097810 */ /* 0x020fe40007ffe0ff */
[----:B------:R-:W-:-:S02]  /*0d40*/  IADD3 R21, PT, PT, R21, 0x1, RZ ;  /* 0x0000000115157810 */ /* 0x000fc40007ffe0ff */
[----:B0-----:R-:W-:Y:S01]  /*0d50*/  IADD3 R11, PT, PT, R22, 0x1, RZ ;  /* 0x00000001160b7810 */ /* 0x001fe20007ffe0ff */
[----:B------:R-:W-:Y:S01]  /*0d60*/  VIADD R25, R25, 0x1 ;  /* 0x0000000119197836 */ /* 0x000fe20000000000 */
[----:B------:R-:W-:Y:S01]  /*0d70*/  IADD3 R13, PT, PT, R24, 0x1, RZ ;  /* 0x00000001180d7810 */ /* 0x000fe20007ffe0ff */
[----:B------:R-:W-:Y:S01]  /*0d80*/  VIADD R23, R23, 0x1 ;  /* 0x0000000117177836 */ /* 0x000fe20000000000 */
[----:B------:R-:W-:Y:S04]  /*0d90*/  STG.E desc[UR8][R2.64+0x20], R9 ;  /* 0x0000200902007986 */ /* 0x000fe8000c101908 */
[----:B------:R-:W-:Y:S04]  /*0da0*/  STG.E desc[UR8][R2.64+0x28], R21 ;  /* 0x0000281502007986 */ /* 0x000fe8000c101908 */
[----:B------:R-:W-:Y:S04]  /*0db0*/  STG.E desc[UR8][R2.64+0x30], R11 ;  /* 0x0000300b02007986 */ /* 0x000fe8000c101908 */
[----:B------:R-:W-:Y:S04]  /*0dc0*/  STG.E desc[UR8][R2.64+0x34], R25 ;  /* 0x0000341902007986 */ /* 0x000fe8000c101908 */
[----:B------:R-:W-:Y:S04]  /*0dd0*/  STG.E desc[UR8][R2.64+0x38], R13 ;  /* 0x0000380d02007986 */ /* 0x000fe8000c101908 */
[----:B------:R-:W-:Y:S01]  /*0de0*/  STG.E desc[UR8][R2.64+0x3c], R23 ;  /* 0x00003c1702007986 */ /* 0x000fe2000c101908 */
[----:B------:R-:W-:-:S05]  /*0df0*/  VIADD R7, R7, 0x1 ;  /* 0x0000000107077836 */ /* 0x000fca0000000000 */
[----:B------:R0:W-:Y:S02]  /*0e00*/  STG.E desc[UR8][R2.64+0x1c], R7 ;  /* 0x00001c0702007986 */ /* 0x0001e4000c101908 */
[----:B0-----:R-:W-:Y:S01]  /*0e10*/  IADD3.X R7, PT, PT, RZ, R3, RZ, P0, !PT ;  /* 0x00000003ff077210 */ /* 0x001fe200007fe4ff */
[----:B------:R-:W-:Y:S06]  /*0e20*/  BRA.U UP0, `(.L_x_2) ;  /* 0xfffffff900647547 */ /* 0x000fec000b83ffff */
[----:B------:R-:W-:Y:S05]  /*0e30*/  BRA.U UP1, `(.L_x_3) ;  /* 0xfffffff9014c7547 */ /* 0x000fea000b83ffff */
[----:B------:R-:W-:Y:S01]  /*0e40*/  CS2R R2, SR_GLOBALTIMERLO ;  /* 0x0000000000027805 */ /* 0x000fe20000015200 */
[----:B------:R-:W0:Y:S04]  /*0e50*/  LDC.64 R4, c[0x0][0x390] ;  /* 0x0000e400ff047b82 */ /* 0x000e280000000a00 */
[----:B0-----:R-:W-:Y:S01]  /*0e60*/  STG.E.64 desc[UR8][R4.64+0x10], R2 ;  /* 0x0000100204007986 */ /* 0x001fe2000c101b08 */
[----:B------:R-:W-:Y:S05]  /*0e70*/  EXIT ;  /* 0x000000000000794d */ /* 0x000fea0003800000 */
.L_x_4:
[----:B------:R-:W-:-:S00]  /*0e80*/  BRA `(.L_x_4) ;  /* 0xfffffffc00fc7947 */ /* 0x000fc0000383ffff */
[----:B------:R-:W-:-:S00]  /*0e90*/  NOP ;  /* 0x0000000000007918 */ /* 0x000fc00000000000 */
        /* <DEDUP_REMOVED lines=14> */
.L_x_5:


//--------------------- .nv.shared.reserved.0     --------------------------
	.section	.nv.shared.reserved.0,"aw",@nobits
	.weak		__nv_reservedSMEM_offset_0_alias
	.size		__nv_reservedSMEM_offset_0_alias, 0, 64
	.other		__nv_reservedSMEM_offset_0_alias,@"STO_CUDA_RESERVED_SHARED STV_DEFAULT"
__nv_reservedSMEM_offset_0_alias:
	.zero		0
	.zero		64


//--------------------- .nv.constant0._Z13simple_kernelPiS_PN4cuda3std3__46chrono10time_pointINS3_12system_clockENS3_8durationIxNS2_5ratioILl1ELl1000000000EEEEEEE --------------------------
	.section	.nv.constant0._Z13simple_kernelPiS_PN4cuda3std3__46chrono10time_pointINS3_12system_clockENS3_8durationIxNS2_5ratioILl1ELl1000000000EEEEEEE,"a",@progbits
	.sectionflags	@""
	.align	4
.nv.constant0._Z13simple_kernelPiS_PN4cuda3std3__46chrono10time_pointINS3_12system_clockENS3_8durationIxNS2_5ratioILl1ELl1000000000EEEEEEE:
	.zero		920


//--------------------- SYMBOLS --------------------------

	.type		.nv.reservedSmem.offset0,@object
	.size		.nv.reservedSmem.offset0,0x4
